	.headerflags	@"EF_CUDA_TEXMODE_UNIFIED EF_CUDA_64BIT_ADDRESS EF_CUDA_ACCELERATORS EF_CUDA_SM90 EF_CUDA_VIRTUAL_SM(EF_CUDA_SM90)"
	.elftype	@"ET_EXEC"


//--------------------- .nv.info                  --------------------------
	.section	.nv.info,"",@"SHT_CUDA_INFO"
	.align	4


	//----- nvinfo : EIATTR_REGCOUNT
	.align		4
        /*0000*/ 	.byte	0x04, 0x2f
        /*0002*/ 	.short	(.L_1 - .L_0)
	.align		4
.L_0:
        /*0004*/ 	.word	index@(triton_poi_fused_add_convolution_hardtanh_backward_mul_3)
        /*0008*/ 	.word	0x0000000e


	//----- nvinfo : EIATTR_MIN_STACK_SIZE
	.align		4
.L_1:
        /*000c*/ 	.byte	0x04, 0x12
        /*000e*/ 	.short	(.L_3 - .L_2)
	.align		4
.L_2:
        /*0010*/ 	.word	index@(triton_poi_fused_add_convolution_hardtanh_backward_mul_3)
        /*0014*/ 	.word	0x00000000


	//----- nvinfo : EIATTR_FRAME_SIZE
	.align		4
.L_3:
        /*0018*/ 	.byte	0x04, 0x11
        /*001a*/ 	.short	(.L_5 - .L_4)
	.align		4
.L_4:
        /*001c*/ 	.word	index@(triton_poi_fused_add_convolution_hardtanh_backward_mul_3)
        /*0020*/ 	.word	0x00000000


	//----- nvinfo : EIATTR_MIN_STACK_SIZE
	.align		4
.L_5:
        /*0024*/ 	.byte	0x04, 0x12
        /*0026*/ 	.short	(.L_7 - .L_6)
	.align		4
.L_6:
        /*0028*/ 	.word	index@(triton_poi_fused_add_convolution_hardtanh_backward_mul_3)
        /*002c*/ 	.word	0x00000000
.L_7:


//--------------------- .nv.info.triton_poi_fused_add_convolution_hardtanh_backward_mul_3 --------------------------
	.section	.nv.info.triton_poi_fused_add_convolution_hardtanh_backward_mul_3,"",@"SHT_CUDA_INFO"
	.sectionflags	@""
	.align	4


	//----- nvinfo : EIATTR_CUDA_API_VERSION
	.align		4
        /*0000*/ 	.byte	0x04, 0x37
        /*0002*/ 	.short	(.L_9 - .L_8)
.L_8:
        /*0004*/ 	.word	0x0000007c


	//----- nvinfo : EIATTR_KPARAM_INFO
	.align		4
.L_9:
        /*0008*/ 	.byte	0x04, 0x17
        /*000a*/ 	.short	(.L_11 - .L_10)
.L_10:
        /*000c*/ 	.word	0x00000000
        /*0010*/ 	.short	0x0003
        /*0012*/ 	.short	0x0018
        /*0014*/ 	.byte	0x00, 0xf0, 0x11, 0x00


	//----- nvinfo : EIATTR_KPARAM_INFO
	.align		4
.L_11:
        /*0018*/ 	.byte	0x04, 0x17
        /*001a*/ 	.short	(.L_13 - .L_12)
.L_12:
        /*001c*/ 	.word	0x00000000
        /*0020*/ 	.short	0x0002
        /*0022*/ 	.short	0x0010
        /*0024*/ 	.byte	0x00, 0xf4, 0x21, 0x00


	//----- nvinfo : EIATTR_KPARAM_INFO
	.align		4
.L_13:
        /*0028*/ 	.byte	0x04, 0x17
        /*002a*/ 	.short	(.L_15 - .L_14)
.L_14:
        /*002c*/ 	.word	0x00000000
        /*0030*/ 	.short	0x0001
        /*0032*/ 	.short	0x0008
        /*0034*/ 	.byte	0x00, 0xf4, 0x21, 0x00


	//----- nvinfo : EIATTR_KPARAM_INFO
	.align		4
.L_15:
        /*0038*/ 	.byte	0x04, 0x17
        /*003a*/ 	.short	(.L_17 - .L_16)
.L_16:
        /*003c*/ 	.word	0x00000000
        /*0040*/ 	.short	0x0000
        /*0042*/ 	.short	0x0000
        /*0044*/ 	.byte	0x00, 0xf4, 0x21, 0x00


	//----- nvinfo : EIATTR_SPARSE_MMA_MASK
	.align		4
.L_17:
        /*0048*/ 	.byte	0x03, 0x50
        /*004a*/ 	.short	0x0000


	//----- nvinfo : EIATTR_MAXREG_COUNT
	.align		4
        /*004c*/ 	.byte	0x03, 0x1b
        /*004e*/ 	.short	0x00ff


	//----- nvinfo : EIATTR_EXIT_INSTR_OFFSETS
	.align		4
        /*0050*/ 	.byte	0x04, 0x1c
        /*0052*/ 	.short	(.L_19 - .L_18)


	//   ....[0]....
.L_18:
        /*0054*/ 	.word	0x000001f0


	//   ....[1]....
        /*0058*/ 	.word	0x00000210


	//----- nvinfo : EIATTR_REQNTID
	.align		4
.L_19:
        /*005c*/ 	.byte	0x04, 0x10
        /*005e*/ 	.short	(.L_21 - .L_20)
.L_20:
        /*0060*/ 	.word	0x00000020
        /*0064*/ 	.word	0x00000001
        /*0068*/ 	.word	0x00000001


	//----- nvinfo : EIATTR_CBANK_PARAM_SIZE
	.align		4
.L_21:
        /*006c*/ 	.byte	0x03, 0x19
        /*006e*/ 	.short	0x001c


	//----- nvinfo : EIATTR_PARAM_CBANK
	.align		4
        /*0070*/ 	.byte	0x04, 0x0a
        /*0072*/ 	.short	(.L_23 - .L_22)
	.align		4
.L_22:
        /*0074*/ 	.word	index@(.nv.constant0.triton_poi_fused_add_convolution_hardtanh_backward_mul_3)
        /*0078*/ 	.short	0x0210
        /*007a*/ 	.short	0x001c


	//----- nvinfo : EIATTR_SW_WAR
	.align		4
.L_23:
        /*007c*/ 	.byte	0x04, 0x36
        /*007e*/ 	.short	(.L_25 - .L_24)
.L_24:
        /*0080*/ 	.word	0x00000008
.L_25:


//--------------------- .nv.callgraph             --------------------------
	.section	.nv.callgraph,"",@"SHT_CUDA_CALLGRAPH"
	.align	4
	.sectionentsize	8
	.align		4
        /*0000*/ 	.word	0x00000000
	.align		4
        /*0004*/ 	.word	0xffffffff
	.align		4
        /*0008*/ 	.word	0x00000000
	.align		4
        /*000c*/ 	.word	0xfffffffe
	.align		4
        /*0010*/ 	.word	0x00000000
	.align		4
        /*0014*/ 	.word	0xfffffffd
	.align		4
        /*0018*/ 	.word	0x00000000
	.align		4
        /*001c*/ 	.word	0xfffffffc


//--------------------- .text.triton_poi_fused_add_convolution_hardtanh_backward_mul_3 --------------------------
	.section	.text.triton_poi_fused_add_convolution_hardtanh_backward_mul_3,"ax",@progbits
	.align	128
        .global         triton_poi_fused_add_convolution_hardtanh_backward_mul_3
        .type           triton_poi_fused_add_convolution_hardtanh_backward_mul_3,@function
        .size           triton_poi_fused_add_convolution_hardtanh_backward_mul_3,(.L_x_1 - triton_poi_fused_add_convolution_hardtanh_backward_mul_3)
        .other          triton_poi_fused_add_convolution_hardtanh_backward_mul_3,@"STO_CUDA_ENTRY STV_DEFAULT"
triton_poi_fused_add_convolution_hardtanh_backward_mul_3:
.text.triton_poi_fused_add_convolution_hardtanh_backward_mul_3:
[----:B------:R-:W0:Y:S02]  /*0000*/  LDC R1, c[0x0][0x28] ;  /* 0x00000a00ff017b82 */ /* 0x000e240000000800 */
[----:B------:R-:W1:Y:S01]  /*0010*/  S2R R8, SR_TID.X ;  /* 0x0000000000087919 */ /* 0x000e620000002100 */
[----:B------:R-:W2:Y:S01]  /*0020*/  LDC.64 R4, c[0x0][0x218] ;  /* 0x00008600ff047b82 */ /* 0x000ea20000000a00 */
[----:B------:R-:W-:Y:S01]  /*0030*/  ULDC.64 UR4, c[0x0][0x208] ;  /* 0x0000820000047ab9 */ /* 0x000fe20000000a00 */
[----:B------:R-:W3:Y:S06]  /*0040*/  S2R R7, SR_CTAID.X ;  /* 0x0000000000077919 */ /* 0x000eec0000002500 */
[----:B------:R-:W4:Y:S01]  /*0050*/  LDC.64 R2, c[0x0][0x210] ;  /* 0x00008400ff027b82 */ /* 0x000f220000000a00 */
[----:B------:R-:W-:Y:S01]  /*0060*/  IMAD.MOV.U32 R11, RZ, RZ, 0x3f99999a ;  /* 0x3f99999aff0b7424 */ /* 0x000fe200078e00ff */
[----:B------:R-:W-:Y:S01]  /*0070*/  ULDC.64 UR6, c[0x0][0x220] ;  /* 0x0000880000067ab9 */ /* 0x000fe20000000a00 */
[----:B-1----:R-:W-:-:S02]  /*0080*/  LOP3.LUT R0, R8, 0xf, RZ, 0xc0, !PT ;  /* 0x0000000f08007812 */ /* 0x002fc400078ec0ff */
[----:B---3--:R-:W-:-:S03]  /*0090*/  SHF.R.S32.HI R6, RZ, 0x1b, R7 ;  /* 0x0000001bff067819 */ /* 0x008fc60000011407 */
[----:B------:R-:W-:Y:S01]  /*00a0*/  IMAD R7, R7, 0x10, R0 ;  /* 0x0000001007077824 */ /* 0x000fe200078e0200 */
[----:B------:R-:W-:-:S03]  /*00b0*/  SGXT R0, R6, 0x1 ;  /* 0x000000010600781a */ /* 0x000fc60000000200 */
[C---:B----4-:R-:W-:Y:S01]  /*00c0*/  IMAD.WIDE R2, R7.reuse, 0x4, R2 ;  /* 0x0000000407027825 */ /* 0x050fe200078e0202 */
[----:B------:R-:W-:Y:S02]  /*00d0*/  ISETP.GE.AND P0, PT, R7, 0x10, PT ;  /* 0x000000100700780c */ /* 0x000fe40003f06270 */
[----:B------:R-:W-:-:S04]  /*00e0*/  LEA.HI R0, R0, R7, RZ, 0x2 ;  /* 0x0000000700007211 */ /* 0x000fc800078f10ff */
[----:B------:R-:W-:-:S05]  /*00f0*/  LOP3.LUT R0, R0, 0xfffffffc, RZ, 0xc0, !PT ;  /* 0xfffffffc00007812 */ /* 0x000fca00078ec0ff */
[----:B------:R-:W-:Y:S02]  /*0100*/  IMAD.IADD R9, R7, 0x1, -R0 ;  /* 0x0000000107097824 */ /* 0x000fe400078e0a00 */
[----:B------:R-:W-:Y:S02]  /*0110*/  IMAD.MOV.U32 R0, RZ, RZ, RZ ;  /* 0x000000ffff007224 */ /* 0x000fe400078e00ff */
[----:B--2---:R-:W-:-:S04]  /*0120*/  IMAD.WIDE R4, R9, 0x4, R4 ;  /* 0x0000000409047825 */ /* 0x004fc800078e0204 */
[----:B------:R-:W-:Y:S01]  /*0130*/  IMAD.MOV.U32 R9, RZ, RZ, RZ ;  /* 0x000000ffff097224 */ /* 0x000fe200078e00ff */
[----:B------:R-:W2:Y:S05]  /*0140*/  @!P0 LDG.E R0, desc[UR4][R2.64] ;  /* 0x0000000402008981 */ /* 0x000eaa000c1e1900 */
[----:B------:R-:W2:Y:S01]  /*0150*/  @!P0 LDG.E.EL R9, desc[UR4][R4.64] ;  /* 0x0000000404098981 */ /* 0x000ea2000c2e1900 */
[----:B------:R-:W-:Y:S02]  /*0160*/  LOP3.LUT P0, RZ, R8, 0x10, RZ, 0xc0, !PT ;  /* 0x0000001008ff7812 */ /* 0x000fe4000780c0ff */
[----:B------:R-:W-:Y:S02]  /*0170*/  IADD3 R6, P2, R7, UR6, RZ ;  /* 0x0000000607067c10 */ /* 0x000fe4000ff5e0ff */
[----:B------:R-:W-:-:S02]  /*0180*/  ISETP.LT.AND P0, PT, R7, 0x10, !P0 ;  /* 0x000000100700780c */ /* 0x000fc40004701270 */
[----:B------:R-:W-:Y:S01]  /*0190*/  LEA.HI.X.SX32 R7, R7, UR7, 0x1, P2 ;  /* 0x0000000707077c11 */ /* 0x000fe200090f0eff */
[----:B--2---:R-:W-:-:S04]  /*01a0*/  FADD R0, R9, R0 ;  /* 0x0000000009007221 */ /* 0x004fc80000000000 */
[----:B------:R-:W-:-:S05]  /*01b0*/  FFMA R0, R0, R11, 3 ;  /* 0x4040000000007423 */ /* 0x000fca000000000b */
[----:B------:R-:W-:-:S04]  /*01c0*/  FSETP.GE.AND P1, PT, R0, 6, PT ;  /* 0x40c000000000780b */ /* 0x000fc80003f26000 */
[----:B------:R-:W-:-:S04]  /*01d0*/  FSETP.LE.OR P1, PT, R0, RZ, P1 ;  /* 0x000000ff0000720b */ /* 0x000fc80000f23400 */
[----:B------:R-:W-:Y:S01]  /*01e0*/  SEL R3, RZ, 0x1, !P1 ;  /* 0x00000001ff037807 */ /* 0x000fe20004800000 */
[----:B------:R-:W-:Y:S08]  /*01f0*/  @!P0 EXIT ;  /* 0x000000000000894d */ /* 0x000ff00003800000 */
[----:B------:R-:W-:Y:S01]  /*0200*/  STG.E.U8 desc[UR4][R6.64], R3 ;  /* 0x0000000306007986 */ /* 0x000fe2000c101104 */
[----:B------:R-:W-:Y:S05]  /*0210*/  EXIT ;  /* 0x000000000000794d */ /* 0x000fea0003800000 */
.L_x_0:
[----:B------:R-:W-:-:S00]  /*0220*/  BRA `(.L_x_0) ;  /* 0xfffffffc00fc7947 */ /* 0x000fc0000383ffff */
[----:B------:R-:W-:-:S00]  /*0230*/  NOP ;  /* 0x0000000000007918 */ /* 0x000fc00000000000 */
        /* <DEDUP_REMOVED lines=12> */
.L_x_1:


//--------------------- .nv.constant0.triton_poi_fused_add_convolution_hardtanh_backward_mul_3 --------------------------
	.section	.nv.constant0.triton_poi_fused_add_convolution_hardtanh_backward_mul_3,"a",@progbits
	.sectionflags	@""
	.align	4
.nv.constant0.triton_poi_fused_add_convolution_hardtanh_backward_mul_3:
	.zero		556
